	.headerflags	@"EF_CUDA_TEXMODE_UNIFIED EF_CUDA_64BIT_ADDRESS EF_CUDA_ACCELERATORS EF_CUDA_SM90 EF_CUDA_VIRTUAL_SM(EF_CUDA_SM90)"
	.elftype	@"ET_EXEC"


//--------------------- .nv.info                  --------------------------
	.section	.nv.info,"",@"SHT_CUDA_INFO"
	.align	4


	//----- nvinfo : EIATTR_REGCOUNT
	.align		4
        /*0000*/ 	.byte	0x04, 0x2f
        /*0002*/ 	.short	(.L_1 - .L_0)
	.align		4
.L_0:
        /*0004*/ 	.word	index@(triton_poi_fused_cat_43)
        /*0008*/ 	.word	0x00000014


	//----- nvinfo : EIATTR_MIN_STACK_SIZE
	.align		4
.L_1:
        /*000c*/ 	.byte	0x04, 0x12
        /*000e*/ 	.short	(.L_3 - .L_2)
	.align		4
.L_2:
        /*0010*/ 	.word	index@(triton_poi_fused_cat_43)
        /*0014*/ 	.word	0x00000000


	//----- nvinfo : EIATTR_FRAME_SIZE
	.align		4
.L_3:
        /*0018*/ 	.byte	0x04, 0x11
        /*001a*/ 	.short	(.L_5 - .L_4)
	.align		4
.L_4:
        /*001c*/ 	.word	index@(triton_poi_fused_cat_43)
        /*0020*/ 	.word	0x00000000


	//----- nvinfo : EIATTR_MIN_STACK_SIZE
	.align		4
.L_5:
        /*0024*/ 	.byte	0x04, 0x12
        /*0026*/ 	.short	(.L_7 - .L_6)
	.align		4
.L_6:
        /*0028*/ 	.word	index@(triton_poi_fused_cat_43)
        /*002c*/ 	.word	0x00000000
.L_7:


//--------------------- .nv.info.triton_poi_fused_cat_43 --------------------------
	.section	.nv.info.triton_poi_fused_cat_43,"",@"SHT_CUDA_INFO"
	.sectionflags	@""
	.align	4


	//----- nvinfo : EIATTR_CUDA_API_VERSION
	.align		4
        /*0000*/ 	.byte	0x04, 0x37
        /*0002*/ 	.short	(.L_9 - .L_8)
.L_8:
        /*0004*/ 	.word	0x0000007c


	//----- nvinfo : EIATTR_KPARAM_INFO
	.align		4
.L_9:
        /*0008*/ 	.byte	0x04, 0x17
        /*000a*/ 	.short	(.L_11 - .L_10)
.L_10:
        /*000c*/ 	.word	0x00000000
        /*0010*/ 	.short	0x0004
        /*0012*/ 	.short	0x0020
        /*0014*/ 	.byte	0x00, 0xf0, 0x11, 0x00


	//----- nvinfo : EIATTR_KPARAM_INFO
	.align		4
.L_11:
        /*0018*/ 	.byte	0x04, 0x17
        /*001a*/ 	.short	(.L_13 - .L_12)
.L_12:
        /*001c*/ 	.word	0x00000000
        /*0020*/ 	.short	0x0003
        /*0022*/ 	.short	0x0018
        /*0024*/ 	.byte	0x00, 0xf4, 0x21, 0x00


	//----- nvinfo : EIATTR_KPARAM_INFO
	.align		4
.L_13:
        /*0028*/ 	.byte	0x04, 0x17
        /*002a*/ 	.short	(.L_15 - .L_14)
.L_14:
        /*002c*/ 	.word	0x00000000
        /*0030*/ 	.short	0x0002
        /*0032*/ 	.short	0x0010
        /*0034*/ 	.byte	0x00, 0xf4, 0x21, 0x00


	//----- nvinfo : EIATTR_KPARAM_INFO
	.align		4
.L_15:
        /*0038*/ 	.byte	0x04, 0x17
        /*003a*/ 	.short	(.L_17 - .L_16)
.L_16:
        /*003c*/ 	.word	0x00000000
        /*0040*/ 	.short	0x0001
        /*0042*/ 	.short	0x0008
        /*0044*/ 	.byte	0x00, 0xf4, 0x21, 0x00


	//----- nvinfo : EIATTR_KPARAM_INFO
	.align		4
.L_17:
        /*0048*/ 	.byte	0x04, 0x17
        /*004a*/ 	.short	(.L_19 - .L_18)
.L_18:
        /*004c*/ 	.word	0x00000000
        /*0050*/ 	.short	0x0000
        /*0052*/ 	.short	0x0000
        /*0054*/ 	.byte	0x00, 0xf4, 0x21, 0x00


	//----- nvinfo : EIATTR_SPARSE_MMA_MASK
	.align		4
.L_19:
        /*0058*/ 	.byte	0x03, 0x50
        /*005a*/ 	.short	0x0000


	//----- nvinfo : EIATTR_MAXREG_COUNT
	.align		4
        /*005c*/ 	.byte	0x03, 0x1b
        /*005e*/ 	.short	0x00ff


	//----- nvinfo : EIATTR_EXIT_INSTR_OFFSETS
	.align		4
        /*0060*/ 	.byte	0x04, 0x1c
        /*0062*/ 	.short	(.L_21 - .L_20)


	//   ....[0]....
.L_20:
        /*0064*/ 	.word	0x00000440


	//----- nvinfo : EIATTR_REQNTID
	.align		4
.L_21:
        /*0068*/ 	.byte	0x04, 0x10
        /*006a*/ 	.short	(.L_23 - .L_22)
.L_22:
        /*006c*/ 	.word	0x00000080
        /*0070*/ 	.word	0x00000001
        /*0074*/ 	.word	0x00000001


	//----- nvinfo : EIATTR_CBANK_PARAM_SIZE
	.align		4
.L_23:
        /*0078*/ 	.byte	0x03, 0x19
        /*007a*/ 	.short	0x0024


	//----- nvinfo : EIATTR_PARAM_CBANK
	.align		4
        /*007c*/ 	.byte	0x04, 0x0a
        /*007e*/ 	.short	(.L_25 - .L_24)
	.align		4
.L_24:
        /*0080*/ 	.word	index@(.nv.constant0.triton_poi_fused_cat_43)
        /*0084*/ 	.short	0x0210
        /*0086*/ 	.short	0x0024


	//----- nvinfo : EIATTR_SW_WAR
	.align		4
.L_25:
        /*0088*/ 	.byte	0x04, 0x36
        /*008a*/ 	.short	(.L_27 - .L_26)
.L_26:
        /*008c*/ 	.word	0x00000008
.L_27:


//--------------------- .nv.callgraph             --------------------------
	.section	.nv.callgraph,"",@"SHT_CUDA_CALLGRAPH"
	.align	4
	.sectionentsize	8
	.align		4
        /*0000*/ 	.word	0x00000000
	.align		4
        /*0004*/ 	.word	0xffffffff
	.align		4
        /*0008*/ 	.word	0x00000000
	.align		4
        /*000c*/ 	.word	0xfffffffe
	.align		4
        /*0010*/ 	.word	0x00000000
	.align		4
        /*0014*/ 	.word	0xfffffffd
	.align		4
        /*0018*/ 	.word	0x00000000
	.align		4
        /*001c*/ 	.word	0xfffffffc


//--------------------- .text.triton_poi_fused_cat_43 --------------------------
	.section	.text.triton_poi_fused_cat_43,"ax",@progbits
	.align	128
        .global         triton_poi_fused_cat_43
        .type           triton_poi_fused_cat_43,@function
        .size           triton_poi_fused_cat_43,(.L_x_1 - triton_poi_fused_cat_43)
        .other          triton_poi_fused_cat_43,@"STO_CUDA_ENTRY STV_DEFAULT"
triton_poi_fused_cat_43:
.text.triton_poi_fused_cat_43:
[----:B------:R-:W-:Y:S01]  /*0000*/  LDC R1, c[0x0][0x28] ;  /* 0x00000a00ff017b82 */ /* 0x000fe20000000800 */
[----:B------:R-:W1:Y:S07]  /*0010*/  S2R R0, SR_TID.X ;  /* 0x0000000000007919 */ /* 0x000e6e0000002100 */
[----:B------:R-:W2:Y:S01]  /*0020*/  LDC.64 R2, c[0x0][0x218] ;  /* 0x00008600ff027b82 */ /* 0x000ea20000000a00 */
[----:B------:R-:W-:Y:S01]  /*0030*/  ULDC.64 UR4, c[0x0][0x208] ;  /* 0x0000820000047ab9 */ /* 0x000fe20000000a00 */
[----:B------:R-:W-:Y:S01]  /*0040*/  ULDC.64 UR6, c[0x0][0x220] ;  /* 0x0000880000067ab9 */ /* 0x000fe20000000a00 */
[----:B------:R-:W3:Y:S01]  /*0050*/  S2R R7, SR_CTAID.X ;  /* 0x0000000000077919 */ /* 0x000ee20000002500 */
[----:B-1----:R-:W-:-:S05]  /*0060*/  LOP3.LUT R0, R0, 0x7f, RZ, 0xc0, !PT ;  /* 0x0000007f00007812 */ /* 0x002fca00078ec0ff */
[----:B---3--:R-:W-:Y:S01]  /*0070*/  IMAD R0, R7, 0x80, R0 ;  /* 0x0000008007007824 */ /* 0x008fe200078e0200 */
[----:B------:R-:W-:-:S04]  /*0080*/  SHF.R.S32.HI R7, RZ, 0x18, R7 ;  /* 0x00000018ff077819 */ /* 0x000fc80000011407 */
[----:B------:R-:W-:Y:S02]  /*0090*/  SHF.R.S32.HI R5, RZ, 0x1f, R0 ;  /* 0x0000001fff057819 */ /* 0x000fe40000011400 */
[----:B------:R-:W-:Y:S02]  /*00a0*/  SGXT R7, R7, 0x1 ;  /* 0x000000010707781a */ /* 0x000fe40000000200 */
[-C--:B------:R-:W-:Y:S02]  /*00b0*/  LEA.HI R5, R5, R0.reuse, RZ, 0x9 ;  /* 0x0000000005057211 */ /* 0x080fe400078f48ff */
[----:B------:R-:W-:Y:S02]  /*00c0*/  LEA.HI R6, R7, R0, RZ, 0xb ;  /* 0x0000000007067211 */ /* 0x000fe400078f58ff */
[----:B------:R-:W-:Y:S02]  /*00d0*/  SHF.R.S32.HI R4, RZ, 0x9, R5 ;  /* 0x00000009ff047819 */ /* 0x000fe40000011405 */
[----:B------:R-:W-:-:S02]  /*00e0*/  LOP3.LUT R5, R5, 0xfffffe00, RZ, 0xc0, !PT ;  /* 0xfffffe0005057812 */ /* 0x000fc400078ec0ff */
[----:B------:R-:W-:Y:S02]  /*00f0*/  LEA.HI R8, R4, R4, RZ, 0x2 ;  /* 0x0000000404087211 */ /* 0x000fe400078f10ff */
[----:B------:R-:W-:Y:S01]  /*0100*/  SHF.R.S32.HI R6, RZ, 0xb, R6 ;  /* 0x0000000bff067819 */ /* 0x000fe20000011406 */
[----:B------:R-:W-:Y:S01]  /*0110*/  IMAD.IADD R5, R0, 0x1, -R5 ;  /* 0x0000000100057824 */ /* 0x000fe200078e0a05 */
[----:B------:R-:W-:Y:S02]  /*0120*/  LOP3.LUT R9, R8, 0xfffffffc, RZ, 0xc0, !PT ;  /* 0xfffffffc08097812 */ /* 0x000fe400078ec0ff */
[----:B------:R-:W-:Y:S02]  /*0130*/  LEA.HI R8, R6, R6, RZ, 0x2 ;  /* 0x0000000606087211 */ /* 0x000fe400078f10ff */
[----:B------:R-:W-:Y:S01]  /*0140*/  ISETP.GT.AND P1, PT, R5, 0xff, PT ;  /* 0x000000ff0500780c */ /* 0x000fe20003f24270 */
[----:B------:R-:W-:Y:S01]  /*0150*/  IMAD.IADD R15, R4, 0x1, -R9 ;  /* 0x00000001040f7824 */ /* 0x000fe200078e0a09 */
[----:B------:R-:W-:-:S02]  /*0160*/  LOP3.LUT R11, R8, 0xfffffffc, RZ, 0xc0, !PT ;  /* 0xfffffffc080b7812 */ /* 0x000fc400078ec0ff */
[----:B------:R-:W-:Y:S01]  /*0170*/  CS2R R8, SRZ ;  /* 0x0000000000087805 */ /* 0x000fe2000001ff00 */
[----:B--2---:R-:W-:-:S04]  /*0180*/  IMAD.WIDE R14, R15, 0x8, R2 ;  /* 0x000000080f0e7825 */ /* 0x004fc800078e0202 */
[----:B------:R-:W-:Y:S01]  /*0190*/  IMAD.IADD R13, R6, 0x1, -R11 ;  /* 0x00000001060d7824 */ /* 0x000fe200078e0a0b */
[----:B------:R-:W-:-:S03]  /*01a0*/  CS2R R10, SRZ ;  /* 0x00000000000a7805 */ /* 0x000fc6000001ff00 */
[----:B------:R-:W2:Y:S01]  /*01b0*/  @P1 LDG.E.EL.64 R8, desc[UR4][R14.64] ;  /* 0x000000040e081981 */ /* 0x000ea2000c2e1b00 */
[----:B------:R-:W-:Y:S02]  /*01c0*/  IMAD.WIDE R12, R13, 0x8, R2 ;  /* 0x000000080d0c7825 */ /* 0x000fe400078e0202 */
[----:B------:R-:W1:Y:S03]  /*01d0*/  LDC.64 R2, c[0x0][0x210] ;  /* 0x00008400ff027b82 */ /* 0x000e660000000a00 */
[----:B------:R-:W3:Y:S01]  /*01e0*/  @P1 LDG.E.EL.64 R10, desc[UR4][R12.64] ;  /* 0x000000040c0a1981 */ /* 0x000ee2000c2e1b00 */
[----:B------:R-:W-:Y:S02]  /*01f0*/  LEA.HI R7, R7, R0, RZ, 0xd ;  /* 0x0000000007077211 */ /* 0x000fe400078f68ff */
[----:B--2---:R-:W-:Y:S02]  /*0200*/  SEL R6, R9, RZ, P1 ;  /* 0x000000ff09067207 */ /* 0x004fe40000800000 */
[----:B------:R-:W-:-:S02]  /*0210*/  SEL R8, R8, RZ, P1 ;  /* 0x000000ff08087207 */ /* 0x000fc40000800000 */
[----:B------:R-:W-:Y:S02]  /*0220*/  SHF.R.U32.HI R9, RZ, 0x1e, R6 ;  /* 0x0000001eff097819 */ /* 0x000fe40000011606 */
[----:B---3--:R-:W-:Y:S02]  /*0230*/  SEL R16, R11, RZ, P1 ;  /* 0x000000ff0b107207 */ /* 0x008fe40000800000 */
[----:B------:R-:W-:Y:S02]  /*0240*/  LOP3.LUT R9, R9, 0x2, RZ, 0xc0, !PT ;  /* 0x0000000209097812 */ /* 0x000fe400078ec0ff */
[----:B------:R-:W-:Y:S02]  /*0250*/  SHF.R.U32.HI R11, RZ, 0x1e, R16 ;  /* 0x0000001eff0b7819 */ /* 0x000fe40000011610 */
[----:B------:R-:W-:Y:S02]  /*0260*/  IADD3 R9, P0, R9, R8, RZ ;  /* 0x0000000809097210 */ /* 0x000fe40007f1e0ff */
[----:B------:R-:W-:-:S02]  /*0270*/  SEL R17, R10, RZ, P1 ;  /* 0x000000ff0a117207 */ /* 0x000fc40000800000 */
[----:B------:R-:W-:Y:S01]  /*0280*/  LOP3.LUT R10, R11, 0x2, RZ, 0xc0, !PT ;  /* 0x000000020b0a7812 */ /* 0x000fe200078ec0ff */
[----:B------:R-:W-:Y:S01]  /*0290*/  IMAD.X R8, RZ, RZ, R6, P0 ;  /* 0x000000ffff087224 */ /* 0x000fe200000e0606 */
[C---:B------:R-:W-:Y:S02]  /*02a0*/  LEA R6, P2, R9.reuse, UR6, 0xa ;  /* 0x0000000609067c11 */ /* 0x040fe4000f8450ff */
[----:B------:R-:W-:Y:S02]  /*02b0*/  IADD3 R10, P0, R10, R17, RZ ;  /* 0x000000110a0a7210 */ /* 0x000fe40007f1e0ff */
[----:B------:R-:W-:Y:S02]  /*02c0*/  LEA.HI.X R9, R9, UR7, R8, 0xa, P2 ;  /* 0x0000000709097c11 */ /* 0x000fe400090f5408 */
[----:B------:R-:W-:Y:S01]  /*02d0*/  SHF.R.S32.HI R8, RZ, 0xd, R7 ;  /* 0x0000000dff087819 */ /* 0x000fe20000011407 */
[----:B------:R-:W-:Y:S01]  /*02e0*/  IMAD.X R16, RZ, RZ, R16, P0 ;  /* 0x000000ffff107224 */ /* 0x000fe200000e0610 */
[----:B------:R-:W-:-:S04]  /*02f0*/  LEA R6, P0, R10, R6, 0xb ;  /* 0x000000060a067211 */ /* 0x000fc800078058ff */
[----:B------:R-:W-:Y:S01]  /*0300*/  LEA.HI.X R7, R10, R9, R16, 0xb, P0 ;  /* 0x000000090a077211 */ /* 0x000fe200000f5c10 */
[----:B------:R-:W-:Y:S01]  /*0310*/  IMAD.SHL.U32 R9, R8, 0x400, RZ ;  /* 0x0000040008097824 */ /* 0x000fe200078e00ff */
[----:B------:R-:W-:-:S03]  /*0320*/  ISETP.GE.AND P0, PT, R5, 0x100, PT ;  /* 0x000001000500780c */ /* 0x000fc60003f06270 */
[----:B------:R-:W-:-:S04]  /*0330*/  IMAD.WIDE R6, R9, 0x4, R6 ;  /* 0x0000000409067825 */ /* 0x000fc800078e0206 */
[----:B------:R-:W-:Y:S02]  /*0340*/  IMAD R9, R4, 0x100, R5 ;  /* 0x0000010004097824 */ /* 0x000fe400078e0205 */
[----:B------:R-:W-:Y:S02]  /*0350*/  IMAD.WIDE R6, R5, 0x4, R6 ;  /* 0x0000000405067825 */ /* 0x000fe400078e0206 */
[----:B------:R-:W2:Y:S02]  /*0360*/  LDC.64 R4, c[0x0][0x228] ;  /* 0x00008a00ff047b82 */ /* 0x000ea40000000a00 */
[----:B-1----:R-:W-:Y:S01]  /*0370*/  IMAD.WIDE R2, R9, 0x4, R2 ;  /* 0x0000000409027825 */ /* 0x002fe200078e0202 */
[----:B------:R-:W-:-:S06]  /*0380*/  CS2R R8, SRZ ;  /* 0x0000000000087805 */ /* 0x000fcc000001ff00 */
[----:B------:R-:W3:Y:S04]  /*0390*/  @!P0 LDG.E.EL R8, desc[UR4][R2.64] ;  /* 0x0000000402088981 */ /* 0x000ee8000c2e1900 */
[----:B------:R-:W4:Y:S01]  /*03a0*/  @P1 LDG.E.EL R9, desc[UR4][R6.64+-0x400] ;  /* 0xfffc000406091981 */ /* 0x000f22000c2e1900 */
[----:B--2---:R-:W-:Y:S01]  /*03b0*/  IMAD.WIDE R4, R0, 0x4, R4 ;  /* 0x0000000400047825 */ /* 0x004fe200078e0204 */
[----:B---3--:R-:W-:Y:S02]  /*03c0*/  SEL R8, R8, RZ, !P0 ;  /* 0x000000ff08087207 */ /* 0x008fe40004000000 */
[----:B----4-:R-:W-:Y:S02]  /*03d0*/  SEL R9, R9, RZ, P1 ;  /* 0x000000ff09097207 */ /* 0x010fe40000800000 */
[----:B------:R-:W-:-:S02]  /*03e0*/  FSETP.GT.AND P1, PT, R8, RZ, PT ;  /* 0x000000ff0800720b */ /* 0x000fc40003f24000 */
[----:B------:R-:W-:-:S11]  /*03f0*/  FSETP.GT.AND P2, PT, R9, RZ, PT ;  /* 0x000000ff0900720b */ /* 0x000fd60003f44000 */
[----:B------:R-:W-:Y:S02]  /*0400*/  @!P1 FMUL R8, R8, 0.10000000149011611938 ;  /* 0x3dcccccd08089820 */ /* 0x000fe40000400000 */
[----:B------:R-:W-:-:S05]  /*0410*/  @!P2 FMUL R9, R9, 0.10000000149011611938 ;  /* 0x3dcccccd0909a820 */ /* 0x000fca0000400000 */
[----:B------:R-:W-:-:S05]  /*0420*/  FSEL R9, R8, R9, !P0 ;  /* 0x0000000908097208 */ /* 0x000fca0004000000 */
[----:B------:R-:W-:Y:S01]  /*0430*/  STG.E desc[UR4][R4.64], R9 ;  /* 0x0000000904007986 */ /* 0x000fe2000c101904 */
[----:B------:R-:W-:Y:S05]  /*0440*/  EXIT ;  /* 0x000000000000794d */ /* 0x000fea0003800000 */
.L_x_0:
[----:B------:R-:W-:-:S00]  /*0450*/  BRA `(.L_x_0) ;  /* 0xfffffffc00fc7947 */ /* 0x000fc0000383ffff */
[----:B------:R-:W-:-:S00]  /*0460*/  NOP ;  /* 0x0000000000007918 */ /* 0x000fc00000000000 */
        /* <DEDUP_REMOVED lines=9> */
.L_x_1:


//--------------------- .nv.constant0.triton_poi_fused_cat_43 --------------------------
	.section	.nv.constant0.triton_poi_fused_cat_43,"a",@progbits
	.sectionflags	@""
	.align	4
.nv.constant0.triton_poi_fused_cat_43:
	.zero		564
